	.headerflags	@"EF_CUDA_TEXMODE_UNIFIED EF_CUDA_64BIT_ADDRESS EF_CUDA_SM86 EF_CUDA_VIRTUAL_SM(EF_CUDA_SM86)"
	.elftype	@"ET_EXEC"


//--------------------- .nv.info                  --------------------------
	.section	.nv.info,"",@"SHT_CUDA_INFO"
	.align	4


	//----- nvinfo : EIATTR_REGCOUNT
	.align		4
        /*0000*/ 	.byte	0x04, 0x2f
        /*0002*/ 	.short	(.L_1 - .L_0)
	.align		4
.L_0:
        /*0004*/ 	.word	index@(maximum)
        /*0008*/ 	.word	0x0000000c


	//----- nvinfo : EIATTR_FRAME_SIZE
	.align		4
.L_1:
        /*000c*/ 	.byte	0x04, 0x11
        /*000e*/ 	.short	(.L_3 - .L_2)
	.align		4
.L_2:
        /*0010*/ 	.word	index@(maximum)
        /*0014*/ 	.word	0x00000000


	//----- nvinfo : EIATTR_MIN_STACK_SIZE
	.align		4
.L_3:
        /*0018*/ 	.byte	0x04, 0x12
        /*001a*/ 	.short	(.L_5 - .L_4)
	.align		4
.L_4:
        /*001c*/ 	.word	index@(maximum)
        /*0020*/ 	.word	0x00000000
.L_5:


//--------------------- .nv.info.maximum          --------------------------
	.section	.nv.info.maximum,"",@"SHT_CUDA_INFO"
	.sectionflags	@""
	.align	4


	//----- nvinfo : EIATTR_CUDA_API_VERSION
	.align		4
        /*0000*/ 	.byte	0x04, 0x37
        /*0002*/ 	.short	(.L_7 - .L_6)
.L_6:
        /*0004*/ 	.word	0x0000007e


	//----- nvinfo : EIATTR_SW2861232_WAR
	.align		4
.L_7:
        /*0008*/ 	.byte	0x01, 0x35
	.zero		2


	//----- nvinfo : EIATTR_PARAM_CBANK
	.align		4
        /*000c*/ 	.byte	0x04, 0x0a
        /*000e*/ 	.short	(.L_9 - .L_8)
	.align		4
.L_8:
        /*0010*/ 	.word	index@(.nv.constant0.maximum)
        /*0014*/ 	.short	0x0160
        /*0016*/ 	.short	0x0014


	//----- nvinfo : EIATTR_CBANK_PARAM_SIZE
	.align		4
.L_9:
        /*0018*/ 	.byte	0x03, 0x19
        /*001a*/ 	.short	0x0014


	//----- nvinfo : EIATTR_KPARAM_INFO
	.align		4
        /*001c*/ 	.byte	0x04, 0x17
        /*001e*/ 	.short	(.L_11 - .L_10)
.L_10:
        /*0020*/ 	.word	0x00000000
        /*0024*/ 	.short	0x0002
        /*0026*/ 	.short	0x0010
        /*0028*/ 	.byte	0x00, 0xf0, 0x11, 0x00


	//----- nvinfo : EIATTR_KPARAM_INFO
	.align		4
.L_11:
        /*002c*/ 	.byte	0x04, 0x17
        /*002e*/ 	.short	(.L_13 - .L_12)
.L_12:
        /*0030*/ 	.word	0x00000000
        /*0034*/ 	.short	0x0001
        /*0036*/ 	.short	0x0008
        /*0038*/ 	.byte	0x00, 0xf0, 0x21, 0x00


	//----- nvinfo : EIATTR_KPARAM_INFO
	.align		4
.L_13:
        /*003c*/ 	.byte	0x04, 0x17
        /*003e*/ 	.short	(.L_15 - .L_14)
.L_14:
        /*0040*/ 	.word	0x00000000
        /*0044*/ 	.short	0x0000
        /*0046*/ 	.short	0x0000
        /*0048*/ 	.byte	0x00, 0xf0, 0x21, 0x00


	//----- nvinfo : EIATTR_MAXREG_COUNT
	.align		4
.L_15:
        /*004c*/ 	.byte	0x03, 0x1b
        /*004e*/ 	.short	0x00ff


	//----- nvinfo : EIATTR_EXIT_INSTR_OFFSETS
	.align		4
        /*0050*/ 	.byte	0x04, 0x1c
        /*0052*/ 	.short	(.L_17 - .L_16)


	//   ....[0]....
.L_16:
        /*0054*/ 	.word	0x00000220


	//   ....[1]....
        /*0058*/ 	.word	0x000002d0


	//----- nvinfo : EIATTR_CRS_STACK_SIZE
	.align		4
.L_17:
        /*005c*/ 	.byte	0x04, 0x1e
        /*005e*/ 	.short	(.L_19 - .L_18)
.L_18:
        /*0060*/ 	.word	0x00000000
.L_19:


//--------------------- .nv.callgraph             --------------------------
	.section	.nv.callgraph,"",@"SHT_CUDA_CALLGRAPH"
	.align	4
	.sectionentsize	8
	.align		4
        /*0000*/ 	.word	0x00000000
	.align		4
        /*0004*/ 	.word	0xffffffff
	.align		4
        /*0008*/ 	.word	0x00000000
	.align		4
        /*000c*/ 	.word	0xfffffffe
	.align		4
        /*0010*/ 	.word	0x00000000
	.align		4
        /*0014*/ 	.word	0xfffffffd
	.align		4
        /*0018*/ 	.word	0x00000000
	.align		4
        /*001c*/ 	.word	0xfffffffc


//--------------------- .nv.rel.action            --------------------------
	.section	.nv.rel.action,"",@"SHT_CUDA_RELOCINFO"
	.align	8
	.sectionentsize	8
        /*0000*/ 	.byte	0x73, 0x00, 0x00, 0x00, 0x00, 0x00, 0x00, 0x00, 0x00, 0x00, 0x00, 0x11, 0x25, 0x00, 0x05, 0x36


//--------------------- .nv.constant0.maximum     --------------------------
	.section	.nv.constant0.maximum,"a",@progbits
	.sectionflags	@""
	.align	4
.nv.constant0.maximum:
	.zero		372


//--------------------- .text.maximum             --------------------------
	.section	.text.maximum,"ax",@progbits
	.sectionflags	@"SHF_BARRIERS=1"
	.sectioninfo	@"SHI_REGISTERS=12"
	.align	128
        .global         maximum
        .type           maximum,@function
        .size           maximum,(.L_x_4 - maximum)
        .other          maximum,@"STO_CUDA_ENTRY STV_DEFAULT"
maximum:
.text.maximum:
[----:B------:R-:W-:Y:S02]  /*0000*/  IMAD.MOV.U32 R1, RZ, RZ, c[0x0][0x28] ;  /* 0x00000a00ff017624 */ /* 0x000fe400078e00ff */
[----:B------:R-:W0:Y:S01]  /*0010*/  S2R R0, SR_CTAID.X ;  /* 0x0000000000007919 */ /* 0x000e220000002500 */
[----:B------:R-:W-:-:S03]  /*0020*/  ULDC.64 UR6, c[0x0][0x118] ;  /* 0x0000460000067ab9 */ /* 0x000fc60000000a00 */
[----:B------:R-:W0:Y:S04]  /*0030*/  S2R R7, SR_TID.X ;  /* 0x0000000000077919 */ /* 0x000e280000002100 */
[----:B------:R-:W1:Y:S01]  /*0040*/  S2R R9, SR_CTAID.Y ;  /* 0x0000000000097919 */ /* 0x000e620000002600 */
[----:B0-----:R-:W-:-:S05]  /*0050*/  IMAD R0, R0, c[0x0][0x0], R7 ;  /* 0x0000000000007a24 */ /* 0x001fca00078e0207 */
[----:B------:R-:W-:-:S13]  /*0060*/  ISETP.GE.AND P0, PT, R0, c[0x0][0x170], PT ;  /* 0x00005c0000007a0c */ /* 0x000fda0003f06270 */
[----:B------:R-:W-:Y:S02]  /*0070*/  @!P0 IMAD.MOV.U32 R3, RZ, RZ, 0x4 ;  /* 0x00000004ff038424 */ /* 0x000fe400078e00ff */
[----:B-1----:R-:W-:Y:S02]  /*0080*/  @!P0 IMAD R2, R9, c[0x0][0x170], R0 ;  /* 0x00005c0009028a24 */ /* 0x002fe400078e0200 */
[----:B------:R-:W-:Y:S02]  /*0090*/  IMAD.MOV.U32 R0, RZ, RZ, RZ ;  /* 0x000000ffff007224 */ /* 0x000fe400078e00ff */
[----:B------:R-:W-:-:S05]  /*00a0*/  @!P0 IMAD.WIDE R2, R2, R3, c[0x0][0x160] ;  /* 0x0000580002028625 */ /* 0x000fca00078e0203 */
[----:B------:R-:W2:Y:S01]  /*00b0*/  @!P0 LDG.E R0, [R2.64] ;  /* 0x0000000602008981 */ /* 0x000ea2000c1e1900 */
[----:B------:R-:W-:Y:S01]  /*00c0*/  ULDC UR4, c[0x0][0x0] ;  /* 0x0000000000047ab9 */ /* 0x000fe20000000800 */
[----:B------:R-:W-:Y:S01]  /*00d0*/  ISETP.NE.AND P0, PT, R7, RZ, PT ;  /* 0x000000ff0700720c */ /* 0x000fe20003f05270 */
[----:B------:R-:W-:-:S06]  /*00e0*/  USHF.R.U32.HI UR4, URZ, 0x1, UR4 ;  /* 0x000000013f047899 */ /* 0x000fcc0008011604 */
[----:B------:R-:W-:Y:S01]  /*00f0*/  ISETP.NE.AND P1, PT, RZ, UR4, PT ;  /* 0x00000004ff007c0c */ /* 0x000fe2000bf25270 */
[----:B--2---:R0:W-:Y:S04]  /*0100*/  STS [R7.X4], R0 ;  /* 0x0000000007007388 */ /* 0x0041e80000004800 */
[----:B------:R-:W-:Y:S08]  /*0110*/  BAR.SYNC.DEFER_BLOCKING 0x0 ;  /* 0x0000000000007b1d */ /* 0x000ff00000010000 */
[----:B------:R-:W-:Y:S05]  /*0120*/  @!P1 BRA `(.L_x_0) ;  /* 0x000000f000009947 */ /* 0x000fea0003800000 */
[----:B0-----:R-:W-:Y:S01]  /*0130*/  SHF.L.U32 R0, R7, 0x2, RZ ;  /* 0x0000000207007819 */ /* 0x001fe200000006ff */
[----:B------:R-:W-:-:S05]  /*0140*/  IMAD.U32 R3, RZ, RZ, UR4 ;  /* 0x00000004ff037e24 */ /* 0x000fca000f8e00ff */
.L_x_1:
[----:B------:R-:W-:-:S13]  /*0150*/  ISETP.GE.AND P1, PT, R7, R3, PT ;  /* 0x000000030700720c */ /* 0x000fda0003f26270 */
[----:B------:R-:W-:Y:S01]  /*0160*/  @!P1 IMAD R4, R3, 0x4, R0 ;  /* 0x0000000403049824 */ /* 0x000fe200078e0200 */
[----:B------:R-:W-:Y:S01]  /*0170*/  @!P1 LDS R2, [R7.X4] ;  /* 0x0000000007029984 */ /* 0x000fe20000004800 */
[----:B------:R-:W-:Y:S02]  /*0180*/  @!P1 IADD3 R6, R7, R3, RZ ;  /* 0x0000000307069210 */ /* 0x000fe40007ffe0ff */
[----:B------:R-:W-:Y:S01]  /*0190*/  SHF.R.U32.HI R3, RZ, 0x1, R3 ;  /* 0x00000001ff037819 */ /* 0x000fe20000011603 */
[----:B------:R-:W0:Y:S02]  /*01a0*/  @!P1 LDS R5, [R4] ;  /* 0x0000000004059984 */ /* 0x000e240000000800 */
[----:B0-----:R-:W-:-:S04]  /*01b0*/  @!P1 FSETP.GE.AND P2, PT, R2, R5, PT ;  /* 0x000000050200920b */ /* 0x001fc80003f46000 */
[----:B------:R-:W-:-:S06]  /*01c0*/  @!P1 SEL R6, R6, R7, !P2 ;  /* 0x0000000706069207 */ /* 0x000fcc0005000000 */
[----:B------:R-:W0:Y:S04]  /*01d0*/  @!P1 LDS R6, [R6.X4] ;  /* 0x0000000006069984 */ /* 0x000e280000004800 */
[----:B0-----:R0:W-:Y:S04]  /*01e0*/  @!P1 STS [R7.X4], R6 ;  /* 0x0000000607009388 */ /* 0x0011e80000004800 */
[----:B------:R-:W-:Y:S01]  /*01f0*/  BAR.SYNC.DEFER_BLOCKING 0x0 ;  /* 0x0000000000007b1d */ /* 0x000fe20000010000 */
[----:B------:R-:W-:-:S13]  /*0200*/  ISETP.NE.AND P1, PT, R3, RZ, PT ;  /* 0x000000ff0300720c */ /* 0x000fda0003f25270 */
[----:B0-----:R-:W-:Y:S05]  /*0210*/  @P1 BRA `(.L_x_1) ;  /* 0xffffff3000001947 */ /* 0x001fea000383ffff */
.L_x_0:
[----:B0-----:R-:W-:Y:S05]  /*0220*/  @P0 EXIT ;  /* 0x000000000000094d */ /* 0x001fea0003800000 */
[----:B------:R-:W-:Y:S01]  /*0230*/  IMAD.MOV.U32 R2, RZ, RZ, 0x4 ;  /* 0x00000004ff027424 */ /* 0x000fe200078e00ff */
[----:B------:R-:W0:Y:S03]  /*0240*/  LDS R5, [RZ] ;  /* 0x00000000ff057984 */ /* 0x000e260000000800 */
[----:B------:R-:W-:-:S05]  /*0250*/  IMAD.WIDE R2, R9, R2, c[0x0][0x168] ;  /* 0x00005a0009027625 */ /* 0x000fca00078e0202 */
[----:B------:R1:W5:Y:S02]  /*0260*/  LDG.E R6, [R2.64] ;  /* 0x0000000602067981 */ /* 0x000364000c1e1900 */
.L_x_2:
[----:B0----5:R-:W-:Y:S01]  /*0270*/  FMNMX R7, R5, R6, !PT ;  /* 0x0000000605077209 */ /* 0x021fe20007800000 */
[----:B------:R-:W-:Y:S05]  /*0280*/  YIELD ;  /* 0x0000000000007946 */ /* 0x000fea0003800000 */
[----:B------:R-:W2:Y:S02]  /*0290*/  ATOMG.E.CAS.STRONG.GPU PT, R7, [R2], R6, R7 ;  /* 0x00000006020773a9 */ /* 0x000ea400001ee107 */
[-C--:B--2---:R-:W-:Y:S02]  /*02a0*/  ISETP.NE.AND P0, PT, R6, R7.reuse, PT ;  /* 0x000000070600720c */ /* 0x084fe40003f05270 */
[----:B------:R-:W-:-:S11]  /*02b0*/  MOV R6, R7 ;  /* 0x0000000700067202 */ /* 0x000fd60000000f00 */
[----:B------:R-:W-:Y:S05]  /*02c0*/  @P0 BRA `(.L_x_2) ;  /* 0xffffffa000000947 */ /* 0x000fea000383ffff */
[----:B------:R-:W-:Y:S05]  /*02d0*/  EXIT ;  /* 0x000000000000794d */ /* 0x000fea0003800000 */
.L_x_3:
[----:B------:R-:W-:-:S00]  /*02e0*/  BRA `(.L_x_3) ;  /* 0xfffffff000007947 */ /* 0x000fc0000383ffff */
[----:B------:R-:W-:-:S00]  /*02f0*/  NOP ;  /* 0x0000000000007918 */ /* 0x000fc00000000000 */
        /* <DEDUP_REMOVED lines=8> */
.L_x_4:


//--------------------- .nv.shared.maximum        --------------------------
	.section	.nv.shared.maximum,"aw",@nobits
	.sectionflags	@""
	.align	4
.nv.shared.maximum:
	.zero		4096
